







.version 6.4
.target sm_62
.address_size 64








.visible .entry _Z24solve_nqueen_cuda_kerneliiPjS_S_S_i(
.param .u32 _Z24solve_nqueen_cuda_kerneliiPjS_S_S_i_param_0,
.param .u32 _Z24solve_nqueen_cuda_kerneliiPjS_S_S_i_param_1,
.param .u64 _Z24solve_nqueen_cuda_kerneliiPjS_S_S_i_param_2,
.param .u64 _Z24solve_nqueen_cuda_kerneliiPjS_S_S_i_param_3,
.param .u64 _Z24solve_nqueen_cuda_kerneliiPjS_S_S_i_param_4,
.param .u64 _Z24solve_nqueen_cuda_kerneliiPjS_S_S_i_param_5,
.param .u32 _Z24solve_nqueen_cuda_kerneliiPjS_S_S_i_param_6
)
{
.reg .pred %p<16>;
.reg .b32 %r<106>;
.reg .b64 %rd<15>;

	.shared .align 4 .b8 _ZZ24solve_nqueen_cuda_kerneliiPjS_S_S_iE4mask[3840];

	.shared .align 4 .b8 _ZZ24solve_nqueen_cuda_kerneliiPjS_S_S_iE6l_mask[3840];

	.shared .align 4 .b8 _ZZ24solve_nqueen_cuda_kerneliiPjS_S_S_iE6r_mask[3840];

	.shared .align 4 .b8 _ZZ24solve_nqueen_cuda_kerneliiPjS_S_S_iE1m[3840];

	.shared .align 4 .b8 _ZZ24solve_nqueen_cuda_kerneliiPjS_S_S_iE3sum[384];

ld.param.u32 %r20, [_Z24solve_nqueen_cuda_kerneliiPjS_S_S_i_param_0];
ld.param.u32 %r19, [_Z24solve_nqueen_cuda_kerneliiPjS_S_S_i_param_1];
ld.param.u64 %rd1, [_Z24solve_nqueen_cuda_kerneliiPjS_S_S_i_param_2];
ld.param.u64 %rd2, [_Z24solve_nqueen_cuda_kerneliiPjS_S_S_i_param_3];
ld.param.u64 %rd3, [_Z24solve_nqueen_cuda_kerneliiPjS_S_S_i_param_4];
ld.param.u64 %rd4, [_Z24solve_nqueen_cuda_kerneliiPjS_S_S_i_param_5];
ld.param.u32 %r21, [_Z24solve_nqueen_cuda_kerneliiPjS_S_S_i_param_6];
mov.u32 %r22, %ntid.x;
mov.u32 %r23, %ctaid.x;
mov.u32 %r1, %tid.x;
mad.lo.s32 %r2, %r22, %r23, %r1;
mov.u32 %r24, 1;
shl.b32 %r25, %r24, %r20;
add.s32 %r3, %r25, -1;
setp.lt.s32	%p1, %r2, %r21;
shl.b32 %r26, %r1, 2;
mov.u32 %r27, _ZZ24solve_nqueen_cuda_kerneliiPjS_S_S_iE3sum;
add.s32 %r4, %r27, %r26;
@%p1 bra BB0_2;
bra.uni BB0_1;

BB0_2:
cvta.to.global.u64 %rd5, %rd1;
mul.wide.s32 %rd6, %r2, 4;
add.s64 %rd7, %rd5, %rd6;
ld.global.u32 %r31, [%rd7];
mul.lo.s32 %r32, %r1, 40;
mov.u32 %r33, _ZZ24solve_nqueen_cuda_kerneliiPjS_S_S_iE4mask;
add.s32 %r34, %r33, %r32;
st.shared.u32 [%r34], %r31;
cvta.to.global.u64 %rd8, %rd2;
add.s64 %rd9, %rd8, %rd6;
ld.global.u32 %r35, [%rd9];
mov.u32 %r36, _ZZ24solve_nqueen_cuda_kerneliiPjS_S_S_iE6l_mask;
add.s32 %r37, %r36, %r32;
st.shared.u32 [%r37], %r35;
cvta.to.global.u64 %rd10, %rd3;
add.s64 %rd11, %rd10, %rd6;
ld.global.u32 %r38, [%rd11];
mov.u32 %r39, _ZZ24solve_nqueen_cuda_kerneliiPjS_S_S_iE6r_mask;
add.s32 %r40, %r39, %r32;
st.shared.u32 [%r40], %r38;
or.b32 %r41, %r31, %r38;
or.b32 %r101, %r41, %r35;
mov.u32 %r42, _ZZ24solve_nqueen_cuda_kerneliiPjS_S_S_iE1m;
add.s32 %r43, %r42, %r32;
st.shared.u32 [%r43], %r101;
mov.u32 %r7, 0;
mov.u32 %r104, %r7;
bra.uni BB0_3;

BB0_28:
mad.lo.s32 %r98, %r1, 40, %r42;
shl.b32 %r99, %r105, 2;
add.s32 %r100, %r98, %r99;
ld.shared.u32 %r101, [%r100];
mov.u32 %r7, %r105;

BB0_3:
and.b32 %r44, %r101, %r3;
setp.eq.s32	%p2, %r44, %r3;
@%p2 bra BB0_8;

mad.lo.s32 %r46, %r1, 40, %r42;
shl.b32 %r47, %r7, 2;
add.s32 %r9, %r46, %r47;
add.s32 %r48, %r101, 1;
not.b32 %r49, %r101;
and.b32 %r10, %r48, %r49;
or.b32 %r50, %r10, %r101;
st.shared.u32 [%r9], %r50;
and.b32 %r51, %r10, %r3;
setp.eq.s32	%p3, %r51, 0;
@%p3 bra BB0_8;

add.s32 %r105, %r7, 1;
setp.eq.s32	%p4, %r105, %r19;
@%p4 bra BB0_7;
bra.uni BB0_6;

BB0_7:
add.s32 %r104, %r104, 1;

BB0_8:
add.s32 %r105, %r7, -1;

BB0_9:
setp.gt.s32	%p5, %r105, -1;
@%p5 bra BB0_28;
bra.uni BB0_10;

BB0_6:
add.s32 %r56, %r34, %r47;
ld.shared.u32 %r57, [%r56];
or.b32 %r58, %r57, %r10;
st.shared.u32 [%r56+4], %r58;
add.s32 %r61, %r37, %r47;
ld.shared.u32 %r62, [%r61];
or.b32 %r63, %r62, %r10;
shl.b32 %r64, %r63, 1;
st.shared.u32 [%r61+4], %r64;
add.s32 %r67, %r40, %r47;
ld.shared.u32 %r68, [%r67];
or.b32 %r69, %r68, %r10;
shr.u32 %r70, %r69, 1;
st.shared.u32 [%r67+4], %r70;
or.b32 %r71, %r64, %r58;
or.b32 %r72, %r71, %r70;
st.shared.u32 [%r9+4], %r72;
bra.uni BB0_9;

BB0_1:
mov.u32 %r28, 0;
st.shared.u32 [%r4], %r28;
bra.uni BB0_11;

BB0_10:
st.shared.u32 [%r4], %r104;

BB0_11:
bar.sync 0;
add.s32 %r73, %r1, 64;
setp.gt.s32	%p6, %r73, 95;
setp.gt.s32	%p7, %r1, 63;
or.pred %p8, %p7, %p6;
@%p8 bra BB0_13;

ld.shared.u32 %r74, [%r4];
ld.shared.u32 %r75, [%r4+256];
add.s32 %r76, %r74, %r75;
st.shared.u32 [%r4], %r76;

BB0_13:
bar.sync 0;
setp.gt.s32	%p9, %r1, 31;
@%p9 bra BB0_15;

ld.shared.u32 %r77, [%r4];
ld.shared.u32 %r78, [%r4+128];
add.s32 %r79, %r77, %r78;
st.shared.u32 [%r4], %r79;

BB0_15:
bar.sync 0;
setp.gt.s32	%p10, %r1, 15;
@%p10 bra BB0_17;

ld.shared.u32 %r80, [%r4];
ld.shared.u32 %r81, [%r4+64];
add.s32 %r82, %r80, %r81;
st.shared.u32 [%r4], %r82;

BB0_17:
bar.sync 0;
setp.gt.s32	%p11, %r1, 7;
@%p11 bra BB0_19;

ld.shared.u32 %r83, [%r4];
ld.shared.u32 %r84, [%r4+32];
add.s32 %r85, %r83, %r84;
st.shared.u32 [%r4], %r85;

BB0_19:
bar.sync 0;
setp.gt.s32	%p12, %r1, 3;
@%p12 bra BB0_21;

ld.shared.u32 %r86, [%r4];
ld.shared.u32 %r87, [%r4+16];
add.s32 %r88, %r86, %r87;
st.shared.u32 [%r4], %r88;

BB0_21:
bar.sync 0;
setp.gt.s32	%p13, %r1, 1;
@%p13 bra BB0_23;

ld.shared.u32 %r89, [%r4];
ld.shared.u32 %r90, [%r4+8];
add.s32 %r91, %r89, %r90;
st.shared.u32 [%r4], %r91;

BB0_23:
bar.sync 0;
setp.gt.s32	%p14, %r1, 0;
@%p14 bra BB0_25;

ld.shared.u32 %r92, [%r4];
ld.shared.u32 %r93, [%r4+4];
add.s32 %r94, %r92, %r93;
st.shared.u32 [%r4], %r94;

BB0_25:
bar.sync 0;
setp.ne.s32	%p15, %r1, 0;
@%p15 bra BB0_27;

cvta.to.global.u64 %rd12, %rd4;
ld.shared.u32 %r95, [_ZZ24solve_nqueen_cuda_kerneliiPjS_S_S_iE3sum];
mul.wide.s32 %rd13, %r23, 4;
add.s64 %rd14, %rd12, %rd13;
st.global.u32 [%rd14], %r95;

BB0_27:
ret;
}




// ===== COMPILED SASS (sm_100) =====

	.target	sm_100

	.elftype	@"ET_EXEC"


//--------------------- .note.nv.tkinfo           --------------------------
	.section	.note.nv.tkinfo,"",@"SHT_NOTE"
	.sectionflags	@"SHF_NOTE_NV_TKINFO"
	.tkinfo
        /*0018*/ 	.word	0x00000002
        /*0030*/ 	.string	""
        /*0030*/ 	.string	"ptxas"
        /*0030*/ 	.string	"Cuda compilation tools, release 13.0, V13.0.88"
        /*0030*/ 	.string	"Build cuda_13.0.r13.0/compiler.36424714_0"
        /*0030*/ 	.string	"-arch sm_100 "



//--------------------- .note.nv.cuinfo           --------------------------
	.section	.note.nv.cuinfo,"",@"SHT_NOTE"
	.sectionflags	@"SHF_NOTE_NV_CUINFO"
        /*0018*/ 	.short	0x0002
        /*001a*/ 	.short	0x003e
        /*001c*/ 	.short	0x0082
	.zero		2


//--------------------- .nv.info                  --------------------------
	.section	.nv.info,"",@"SHT_CUDA_INFO"
	.align	4


	//----- nvinfo : EIATTR_REGCOUNT
	.align		4
        /*0000*/ 	.byte	0x04, 0x2f
        /*0002*/ 	.short	(.L_1 - .L_0)
	.align		4
.L_0:
        /*0004*/ 	.word	index@(_Z24solve_nqueen_cuda_kerneliiPjS_S_S_i)
        /*0008*/ 	.word	0x00000019


	//----- nvinfo : EIATTR_FRAME_SIZE
	.align		4
.L_1:
        /*000c*/ 	.byte	0x04, 0x11
        /*000e*/ 	.short	(.L_3 - .L_2)
	.align		4
.L_2:
        /*0010*/ 	.word	index@(_Z24solve_nqueen_cuda_kerneliiPjS_S_S_i)
        /*0014*/ 	.word	0x00000000


	//----- nvinfo : EIATTR_MIN_STACK_SIZE
	.align		4
.L_3:
        /*0018*/ 	.byte	0x04, 0x12
        /*001a*/ 	.short	(.L_5 - .L_4)
	.align		4
.L_4:
        /*001c*/ 	.word	index@(_Z24solve_nqueen_cuda_kerneliiPjS_S_S_i)
        /*0020*/ 	.word	0x00000000
.L_5:


//--------------------- .nv.compat                --------------------------
	.section	.nv.compat,"",@"SHT_CUDA_COMPAT_INFO"
	.align	4
        /*0000*/ 	.byte	0x02, 0x09, 0x00, 0x00, 0x02, 0x02, 0x01, 0x00, 0x02, 0x05, 0x05, 0x00, 0x03, 0x07, 0x01, 0x01
        /*0010*/ 	.byte	0x02, 0x03, 0x00, 0x00, 0x02, 0x06, 0x01, 0x00, 0x04, 0x0b, 0x08, 0x00, 0x09, 0x00, 0x00, 0x00
        /*0020*/ 	.byte	0x00, 0x00, 0x00, 0x00


//--------------------- .nv.info._Z24solve_nqueen_cuda_kerneliiPjS_S_S_i --------------------------
	.section	.nv.info._Z24solve_nqueen_cuda_kerneliiPjS_S_S_i,"",@"SHT_CUDA_INFO"
	.sectionflags	@""
	.align	4


	//----- nvinfo : EIATTR_CUDA_API_VERSION
	.align		4
        /*0000*/ 	.byte	0x04, 0x37
        /*0002*/ 	.short	(.L_7 - .L_6)
.L_6:
        /*0004*/ 	.word	0x00000082


	//----- nvinfo : EIATTR_KPARAM_INFO
	.align		4
.L_7:
        /*0008*/ 	.byte	0x04, 0x17
        /*000a*/ 	.short	(.L_9 - .L_8)
.L_8:
        /*000c*/ 	.word	0x00000000
        /*0010*/ 	.short	0x0006
        /*0012*/ 	.short	0x0028
        /*0014*/ 	.byte	0x00, 0xf0, 0x11, 0x00


	//----- nvinfo : EIATTR_KPARAM_INFO
	.align		4
.L_9:
        /*0018*/ 	.byte	0x04, 0x17
        /*001a*/ 	.short	(.L_11 - .L_10)
.L_10:
        /*001c*/ 	.word	0x00000000
        /*0020*/ 	.short	0x0005
        /*0022*/ 	.short	0x0020
        /*0024*/ 	.byte	0x00, 0xf0, 0x21, 0x00


	//----- nvinfo : EIATTR_KPARAM_INFO
	.align		4
.L_11:
        /*0028*/ 	.byte	0x04, 0x17
        /*002a*/ 	.short	(.L_13 - .L_12)
.L_12:
        /*002c*/ 	.word	0x00000000
        /*0030*/ 	.short	0x0004
        /*0032*/ 	.short	0x0018
        /*0034*/ 	.byte	0x00, 0xf0, 0x21, 0x00


	//----- nvinfo : EIATTR_KPARAM_INFO
	.align		4
.L_13:
        /*0038*/ 	.byte	0x04, 0x17
        /*003a*/ 	.short	(.L_15 - .L_14)
.L_14:
        /*003c*/ 	.word	0x00000000
        /*0040*/ 	.short	0x0003
        /*0042*/ 	.short	0x0010
        /*0044*/ 	.byte	0x00, 0xf0, 0x21, 0x00


	//----- nvinfo : EIATTR_KPARAM_INFO
	.align		4
.L_15:
        /*0048*/ 	.byte	0x04, 0x17
        /*004a*/ 	.short	(.L_17 - .L_16)
.L_16:
        /*004c*/ 	.word	0x00000000
        /*0050*/ 	.short	0x0002
        /*0052*/ 	.short	0x0008
        /*0054*/ 	.byte	0x00, 0xf0, 0x21, 0x00


	//----- nvinfo : EIATTR_KPARAM_INFO
	.align		4
.L_17:
        /*0058*/ 	.byte	0x04, 0x17
        /*005a*/ 	.short	(.L_19 - .L_18)
.L_18:
        /*005c*/ 	.word	0x00000000
        /*0060*/ 	.short	0x0001
        /*0062*/ 	.short	0x0004
        /*0064*/ 	.byte	0x00, 0xf0, 0x11, 0x00


	//----- nvinfo : EIATTR_KPARAM_INFO
	.align		4
.L_19:
        /*0068*/ 	.byte	0x04, 0x17
        /*006a*/ 	.short	(.L_21 - .L_20)
.L_20:
        /*006c*/ 	.word	0x00000000
        /*0070*/ 	.short	0x0000
        /*0072*/ 	.short	0x0000
        /*0074*/ 	.byte	0x00, 0xf0, 0x11, 0x00


	//----- nvinfo : EIATTR_SPARSE_MMA_MASK
	.align		4
.L_21:
        /*0078*/ 	.byte	0x03, 0x50
        /*007a*/ 	.short	0x0000


	//----- nvinfo : EIATTR_MAXREG_COUNT
	.align		4
        /*007c*/ 	.byte	0x03, 0x1b
        /*007e*/ 	.short	0x00ff


	//----- nvinfo : EIATTR_NUM_BARRIERS
	.align		4
        /*0080*/ 	.byte	0x02, 0x4c
        /*0082*/ 	.byte	0x01
	.zero		1


	//----- nvinfo : EIATTR_MERCURY_ISA_VERSION
	.align		4
        /*0084*/ 	.byte	0x03, 0x5f
        /*0086*/ 	.short	0x0101


	//----- nvinfo : EIATTR_VRC_CTA_INIT_COUNT
	.align		4
        /*0088*/ 	.byte	0x02, 0x4a
	.zero		1
	.zero		1


	//----- nvinfo : EIATTR_EXIT_INSTR_OFFSETS
	.align		4
        /*008c*/ 	.byte	0x04, 0x1c
        /*008e*/ 	.short	(.L_23 - .L_22)


	//   ....[0]....
.L_22:
        /*0090*/ 	.word	0x000008a0


	//   ....[1]....
        /*0094*/ 	.word	0x00000920


	//----- nvinfo : EIATTR_CRS_STACK_SIZE
	.align		4
.L_23:
        /*0098*/ 	.byte	0x04, 0x1e
        /*009a*/ 	.short	(.L_25 - .L_24)
.L_24:
        /*009c*/ 	.word	0x00000000


	//----- nvinfo : EIATTR_CBANK_PARAM_SIZE
	.align		4
.L_25:
        /*00a0*/ 	.byte	0x03, 0x19
        /*00a2*/ 	.short	0x002c


	//----- nvinfo : EIATTR_PARAM_CBANK
	.align		4
        /*00a4*/ 	.byte	0x04, 0x0a
        /*00a6*/ 	.short	(.L_27 - .L_26)
	.align		4
.L_26:
        /*00a8*/ 	.word	index@(.nv.constant0._Z24solve_nqueen_cuda_kerneliiPjS_S_S_i)
        /*00ac*/ 	.short	0x0380
        /*00ae*/ 	.short	0x002c


	//----- nvinfo : EIATTR_SW_WAR
	.align		4
.L_27:
        /*00b0*/ 	.byte	0x04, 0x36
        /*00b2*/ 	.short	(.L_29 - .L_28)
.L_28:
        /*00b4*/ 	.word	0x00000008
.L_29:


//--------------------- .nv.callgraph             --------------------------
	.section	.nv.callgraph,"",@"SHT_CUDA_CALLGRAPH"
	.align	4
	.sectionentsize	8
	.align		4
        /*0000*/ 	.word	0x00000000
	.align		4
        /*0004*/ 	.word	0xffffffff
	.align		4
        /*0008*/ 	.word	0x00000000
	.align		4
        /*000c*/ 	.word	0xfffffffe
	.align		4
        /*0010*/ 	.word	0x00000000
	.align		4
        /*0014*/ 	.word	0xfffffffd
	.align		4
        /*0018*/ 	.word	0x00000000
	.align		4
        /*001c*/ 	.word	0xfffffffc


//--------------------- .text._Z24solve_nqueen_cuda_kerneliiPjS_S_S_i --------------------------
	.section	.text._Z24solve_nqueen_cuda_kerneliiPjS_S_S_i,"ax",@progbits
	.align	128
        .global         _Z24solve_nqueen_cuda_kerneliiPjS_S_S_i
        .type           _Z24solve_nqueen_cuda_kerneliiPjS_S_S_i,@function
        .size           _Z24solve_nqueen_cuda_kerneliiPjS_S_S_i,(.L_x_9 - _Z24solve_nqueen_cuda_kerneliiPjS_S_S_i)
        .other          _Z24solve_nqueen_cuda_kerneliiPjS_S_S_i,@"STO_CUDA_ENTRY STV_DEFAULT"
_Z24solve_nqueen_cuda_kerneliiPjS_S_S_i:
.text._Z24solve_nqueen_cuda_kerneliiPjS_S_S_i:
[----:B------:R-:W-:Y:S01]  /*0000*/  LDC R1, c[0x0][0x37c] ;  /* 0x0000df00ff017b82 */ /* 0x000fe20000000800 */
[----:B------:R-:W0:Y:S01]  /*0010*/  S2R R3, SR_TID.X ;  /* 0x0000000000037919 */ /* 0x000e220000002100 */
[----:B------:R-:W0:Y:S01]  /*0020*/  LDCU UR4, c[0x0][0x360] ;  /* 0x00006c00ff0477ac */ /* 0x000e220008000800 */
[----:B------:R-:W-:Y:S01]  /*0030*/  MOV R4, 0x400 ;  /* 0x0000040000047802 */ /* 0x000fe20000000f00 */
[----:B------:R-:W-:Y:S01]  /*0040*/  BSSY.RECONVERGENT B0, `(.L_x_0) ;  /* 0x0000057000007945 */ /* 0x000fe20003800200 */
[----:B------:R-:W0:Y:S01]  /*0050*/  S2R R0, SR_CTAID.X ;  /* 0x0000000000007919 */ /* 0x000e220000002500 */
[----:B------:R-:W1:Y:S02]  /*0060*/  LDCU UR5, c[0x0][0x3a8] ;  /* 0x00007500ff0577ac */ /* 0x000e640008000800 */
[----:B------:R-:W-:Y:S01]  /*0070*/  VIADD R2, R4, 0x3c00 ;  /* 0x00003c0004027836 */ /* 0x000fe20000000000 */
[----:B------:R-:W2:Y:S01]  /*0080*/  S2R R22, SR_CgaCtaId ;  /* 0x0000000000167919 */ /* 0x000ea20000008800 */
[----:B------:R-:W3:Y:S01]  /*0090*/  LDCU.64 UR6, c[0x0][0x358] ;  /* 0x00006b00ff0677ac */ /* 0x000ee20008000a00 */
[----:B0-----:R-:W-:-:S02]  /*00a0*/  IMAD R5, R0, UR4, R3 ;  /* 0x0000000400057c24 */ /* 0x001fc4000f8e0203 */
[----:B--2---:R-:W-:-:S03]  /*00b0*/  LEA R2, R22, R2, 0x18 ;  /* 0x0000000216027211 */ /* 0x004fc600078ec0ff */
[----:B-1----:R-:W-:Y:S01]  /*00c0*/  ISETP.GE.AND P0, PT, R5, UR5, PT ;  /* 0x0000000505007c0c */ /* 0x002fe2000bf06270 */
[----:B------:R-:W0:Y:S01]  /*00d0*/  LDCU UR5, c[0x0][0x384] ;  /* 0x00007080ff0577ac */ /* 0x000e220008000800 */
[----:B------:R-:W-:-:S11]  /*00e0*/  IMAD R2, R3, 0x4, R2 ;  /* 0x0000000403027824 */ /* 0x000fd600078e0202 */
[----:B------:R1:W-:Y:S01]  /*00f0*/  @P0 STS [R2], RZ ;  /* 0x000000ff02000388 */ /* 0x0003e20000000800 */
[----:B---3--:R-:W-:Y:S05]  /*0100*/  @P0 BRA `(.L_x_1) ;  /* 0x0000000400280947 */ /* 0x008fea0003800000 */
[----:B------:R-:W2:Y:S08]  /*0110*/  LDC.64 R6, c[0x0][0x388] ;  /* 0x0000e200ff067b82 */ /* 0x000eb00000000a00 */
[----:B------:R-:W3:Y:S08]  /*0120*/  LDC.64 R8, c[0x0][0x390] ;  /* 0x0000e400ff087b82 */ /* 0x000ef00000000a00 */
[----:B------:R-:W4:Y:S01]  /*0130*/  LDC.64 R10, c[0x0][0x398] ;  /* 0x0000e600ff0a7b82 */ /* 0x000f220000000a00 */
[----:B------:R-:W-:-:S02]  /*0140*/  VIADD R15, R4, 0x1e00 ;  /* 0x00001e00040f7836 */ /* 0x000fc40000000000 */
[----:B------:R-:W-:Y:S01]  /*0150*/  VIADD R17, R4, 0x2d00 ;  /* 0x00002d0004117836 */ /* 0x000fe20000000000 */
[----:B------:R-:W-:Y:S01]  /*0160*/  LEA R14, R22, R4, 0x18 ;  /* 0x00000004160e7211 */ /* 0x000fe200078ec0ff */
[----:B------:R-:W5:Y:S01]  /*0170*/  LDCU UR4, c[0x0][0x380] ;  /* 0x00007000ff0477ac */ /* 0x000f620008000800 */
[----:B--2---:R-:W-:-:S05]  /*0180*/  IMAD.WIDE R6, R5, 0x4, R6 ;  /* 0x0000000405067825 */ /* 0x004fca00078e0206 */
[----:B------:R2:W5:Y:S01]  /*0190*/  LDG.E R12, desc[UR6][R6.64] ;  /* 0x00000006060c7981 */ /* 0x000562000c1e1900 */
[----:B---3--:R-:W-:-:S05]  /*01a0*/  IMAD.WIDE R8, R5, 0x4, R8 ;  /* 0x0000000405087825 */ /* 0x008fca00078e0208 */
[----:B------:R3:W5:Y:S01]  /*01b0*/  LDG.E R13, desc[UR6][R8.64] ;  /* 0x00000006080d7981 */ /* 0x000762000c1e1900 */
[----:B----4-:R-:W-:-:S05]  /*01c0*/  IMAD.WIDE R10, R5, 0x4, R10 ;  /* 0x00000004050a7825 */ /* 0x010fca00078e020a */
[----:B------:R4:W5:Y:S01]  /*01d0*/  LDG.E R18, desc[UR6][R10.64] ;  /* 0x000000060a127981 */ /* 0x000962000c1e1900 */
[----:B------:R-:W-:Y:S01]  /*01e0*/  VIADD R5, R4, 0xf00 ;  /* 0x00000f0004057836 */ /* 0x000fe20000000000 */
[C---:B------:R-:W-:Y:S02]  /*01f0*/  LEA R20, R22.reuse, R15, 0x18 ;  /* 0x0000000f16147211 */ /* 0x040fe400078ec0ff */
[C---:B------:R-:W-:Y:S02]  /*0200*/  LEA R4, R22.reuse, R17, 0x18 ;  /* 0x0000001116047211 */ /* 0x040fe400078ec0ff */
[----:B------:R-:W-:Y:S01]  /*0210*/  LEA R16, R22, R5, 0x18 ;  /* 0x0000000516107211 */ /* 0x000fe200078ec0ff */
[C---:B------:R-:W-:Y:S02]  /*0220*/  IMAD R5, R3.reuse, 0x28, R14 ;  /* 0x0000002803057824 */ /* 0x040fe400078e020e */
[C---:B--2---:R-:W-:Y:S02]  /*0230*/  IMAD R7, R3.reuse, 0x28, R20 ;  /* 0x0000002803077824 */ /* 0x044fe400078e0214 */
[----:B------:R-:W-:-:S02]  /*0240*/  IMAD R6, R3, 0x28, R16 ;  /* 0x0000002803067824 */ /* 0x000fc400078e0210 */
[----:B---3--:R-:W-:Y:S02]  /*0250*/  IMAD R8, R3, 0x28, R4 ;  /* 0x0000002803087824 */ /* 0x008fe400078e0204 */
[----:B----4-:R-:W-:Y:S01]  /*0260*/  HFMA2 R10, -RZ, RZ, 0, 5.9604644775390625e-08 ;  /* 0x00000001ff0a7431 */ /* 0x010fe200000001ff */
[----:B------:R-:W-:Y:S01]  /*0270*/  BSSY.RECONVERGENT B1, `(.L_x_2) ;  /* 0x0000032000017945 */ /* 0x000fe20003800200 */
[----:B------:R-:W-:Y:S02]  /*0280*/  IMAD.MOV.U32 R14, RZ, RZ, RZ ;  /* 0x000000ffff0e7224 */ /* 0x000fe400078e00ff */
[----:B------:R-:W-:Y:S01]  /*0290*/  IMAD.MOV.U32 R9, RZ, RZ, RZ ;  /* 0x000000ffff097224 */ /* 0x000fe200078e00ff */
[----:B-----5:R-:W-:-:S05]  /*02a0*/  SHF.L.U32 R10, R10, UR4, RZ ;  /* 0x000000040a0a7c19 */ /* 0x020fca00080006ff */
[----:B------:R-:W-:Y:S01]  /*02b0*/  VIADD R10, R10, 0xffffffff ;  /* 0xffffffff0a0a7836 */ /* 0x000fe20000000000 */
[----:B------:R2:W-:Y:S04]  /*02c0*/  STS [R5], R12 ;  /* 0x0000000c05007388 */ /* 0x0005e80000000800 */
[----:B------:R2:W-:Y:S01]  /*02d0*/  STS [R6], R13 ;  /* 0x0000000d06007388 */ /* 0x0005e20000000800 */
[----:B------:R-:W-:-:S03]  /*02e0*/  LOP3.LUT R11, R13, R12, R18, 0xfe, !PT ;  /* 0x0000000c0d0b7212 */ /* 0x000fc600078efe12 */
[----:B------:R2:W-:Y:S04]  /*02f0*/  STS [R7], R18 ;  /* 0x0000001207007388 */ /* 0x0005e80000000800 */
[----:B------:R2:W-:Y:S02]  /*0300*/  STS [R8], R11 ;  /* 0x0000000b08007388 */ /* 0x0005e40000000800 */
.L_x_7:
[-C--:B--23--:R-:W-:Y:S01]  /*0310*/  LOP3.LUT R13, R11, R10.reuse, RZ, 0xc0, !PT ;  /* 0x0000000a0b0d7212 */ /* 0x08cfe200078ec0ff */
[----:B------:R-:W-:Y:S03]  /*0320*/  BSSY.RECONVERGENT B2, `(.L_x_3) ;  /* 0x0000022000027945 */ /* 0x000fe60003800200 */
[----:B------:R-:W-:-:S13]  /*0330*/  ISETP.NE.AND P0, PT, R13, R10, PT ;  /* 0x0000000a0d00720c */ /* 0x000fda0003f05270 */
[----:B------:R-:W-:Y:S05]  /*0340*/  @!P0 BRA `(.L_x_4) ;  /* 0x0000000000788947 */ /* 0x000fea0003800000 */
[----:B------:R-:W-:Y:S02]  /*0350*/  VIADD R12, R11, 0x1 ;  /* 0x000000010b0c7836 */ /* 0x000fe40000000000 */
[----:B------:R-:W-:-:S03]  /*0360*/  IMAD R8, R3, 0x28, R4 ;  /* 0x0000002803087824 */ /* 0x000fc600078e0204 */
[-C--:B------:R-:W-:Y:S02]  /*0370*/  LOP3.LUT R19, R12, R11.reuse, RZ, 0x30, !PT ;  /* 0x0000000b0c137212 */ /* 0x080fe400078e30ff */
[----:B------:R-:W-:Y:S02]  /*0380*/  LEA R20, R14, R8, 0x2 ;  /* 0x000000080e147211 */ /* 0x000fe400078e10ff */
[C---:B------:R-:W-:Y:S02]  /*0390*/  LOP3.LUT R11, R19.reuse, R11, RZ, 0xfc, !PT ;  /* 0x0000000b130b7212 */ /* 0x040fe400078efcff */
[----:B------:R-:W-:-:S03]  /*03a0*/  LOP3.LUT P0, RZ, R19, R10, RZ, 0xc0, !PT ;  /* 0x0000000a13ff7212 */ /* 0x000fc6000780c0ff */
[----:B------:R2:W-:Y:S10]  /*03b0*/  STS [R20], R11 ;  /* 0x0000000b14007388 */ /* 0x0005f40000000800 */
[----:B--2---:R-:W-:Y:S05]  /*03c0*/  @!P0 BRA `(.L_x_4) ;  /* 0x0000000000588947 */ /* 0x004fea0003800000 */
[----:B------:R-:W-:-:S05]  /*03d0*/  VIADD R11, R14, 0x1 ;  /* 0x000000010e0b7836 */ /* 0x000fca0000000000 */
[----:B0-----:R-:W-:-:S13]  /*03e0*/  ISETP.NE.AND P0, PT, R11, UR5, PT ;  /* 0x000000050b007c0c */ /* 0x001fda000bf05270 */
[----:B------:R-:W-:Y:S05]  /*03f0*/  @!P0 BRA `(.L_x_5) ;  /* 0x0000000000488947 */ /* 0x000fea0003800000 */
[C---:B------:R-:W-:Y:S01]  /*0400*/  IMAD R12, R14.reuse, 0x4, R5 ;  /* 0x000000040e0c7824 */ /* 0x040fe200078e0205 */
[C---:B------:R-:W-:Y:S01]  /*0410*/  LEA R17, R14.reuse, R7, 0x2 ;  /* 0x000000070e117211 */ /* 0x040fe200078e10ff */
[----:B------:R-:W-:-:S03]  /*0420*/  IMAD R15, R14, 0x4, R6 ;  /* 0x000000040e0f7824 */ /* 0x000fc600078e0206 */
[----:B------:R-:W0:Y:S02]  /*0430*/  LDS R13, [R12] ;  /* 0x000000000c0d7984 */ /* 0x000e240000000800 */
[----:B0-----:R-:W-:-:S05]  /*0440*/  LOP3.LUT R13, R13, R19, RZ, 0xfc, !PT ;  /* 0x000000130d0d7212 */ /* 0x001fca00078efcff */
[----:B------:R-:W-:Y:S04]  /*0450*/  STS [R12+0x4], R13 ;  /* 0x0000040d0c007388 */ /* 0x000fe80000000800 */
[----:B------:R-:W0:Y:S02]  /*0460*/  LDS R16, [R15] ;  /* 0x000000000f107984 */ /* 0x000e240000000800 */
[----:B0-----:R-:W-:-:S05]  /*0470*/  LOP3.LUT R16, R16, R19, RZ, 0xfc, !PT ;  /* 0x0000001310107212 */ /* 0x001fca00078efcff */
[----:B------:R-:W-:-:S05]  /*0480*/  IMAD.SHL.U32 R16, R16, 0x2, RZ ;  /* 0x0000000210107824 */ /* 0x000fca00078e00ff */
[----:B------:R-:W-:Y:S04]  /*0490*/  STS [R15+0x4], R16 ;  /* 0x000004100f007388 */ /* 0x000fe80000000800 */
[----:B------:R-:W0:Y:S02]  /*04a0*/  LDS R14, [R17] ;  /* 0x00000000110e7984 */ /* 0x000e240000000800 */
[----:B0-----:R-:W-:-:S04]  /*04b0*/  LOP3.LUT R14, R14, R19, RZ, 0xfc, !PT ;  /* 0x000000130e0e7212 */ /* 0x001fc800078efcff */
[----:B------:R-:W-:Y:S01]  /*04c0*/  SHF.R.U32.HI R18, RZ, 0x1, R14 ;  /* 0x00000001ff127819 */ /* 0x000fe2000001160e */
[----:B------:R-:W-:-:S03]  /*04d0*/  IMAD.MOV.U32 R14, RZ, RZ, R11 ;  /* 0x000000ffff0e7224 */ /* 0x000fc600078e000b */
[----:B------:R-:W-:Y:S01]  /*04e0*/  LOP3.LUT R19, R18, R16, R13, 0xfe, !PT ;  /* 0x0000001012137212 */ /* 0x000fe200078efe0d */
[----:B------:R0:W-:Y:S04]  /*04f0*/  STS [R17+0x4], R18 ;  /* 0x0000041211007388 */ /* 0x0001e80000000800 */
[----:B------:R0:W-:Y:S01]  /*0500*/  STS [R20+0x4], R19 ;  /* 0x0000041314007388 */ /* 0x0001e20000000800 */
[----:B------:R-:W-:Y:S05]  /*0510*/  BRA `(.L_x_6) ;  /* 0x0000000000087947 */ /* 0x000fea0003800000 */
.L_x_5:
[----:B------:R-:W-:-:S07]  /*0520*/  VIADD R9, R9, 0x1 ;  /* 0x0000000109097836 */ /* 0x000fce0000000000 */
.L_x_4:
[----:B------:R-:W-:-:S07]  /*0530*/  VIADD R14, R14, 0xffffffff ;  /* 0xffffffff0e0e7836 */ /* 0x000fce0000000000 */
.L_x_6:
[----:B0-----:R-:W-:Y:S05]  /*0540*/  BSYNC.RECONVERGENT B2 ;  /* 0x0000000000027941 */ /* 0x001fea0003800200 */
.L_x_3:
[----:B------:R-:W-:-:S13]  /*0550*/  ISETP.GT.AND P0, PT, R14, -0x1, PT ;  /* 0xffffffff0e00780c */ /* 0x000fda0003f04270 */
[----:B------:R-:W-:-:S06]  /*0560*/  @P0 IMAD R11, R14, 0x4, R8 ;  /* 0x000000040e0b0824 */ /* 0x000fcc00078e0208 */
[----:B------:R-:W3:Y:S01]  /*0570*/  @P0 LDS R11, [R11] ;  /* 0x000000000b0b0984 */ /* 0x000ee20000000800 */
[----:B------:R-:W-:Y:S05]  /*0580*/  @P0 BRA `(.L_x_7) ;  /* 0xfffffffc00600947 */ /* 0x000fea000383ffff */
[----:B------:R-:W-:Y:S05]  /*0590*/  BSYNC.RECONVERGENT B1 ;  /* 0x0000000000017941 */ /* 0x000fea0003800200 */
.L_x_2:
[----:B------:R2:W-:Y:S02]  /*05a0*/  STS [R2], R9 ;  /* 0x0000000902007388 */ /* 0x0005e40000000800 */
.L_x_1:
[----:B0-----:R-:W-:Y:S05]  /*05b0*/  BSYNC.RECONVERGENT B0 ;  /* 0x0000000000007941 */ /* 0x001fea0003800200 */
.L_x_0:
[----:B------:R-:W-:Y:S01]  /*05c0*/  BAR.SYNC.DEFER_BLOCKING 0x0 ;  /* 0x0000000000007b1d */ /* 0x000fe20000010000 */
[C---:B------:R-:W-:Y:S02]  /*05d0*/  IADD3 R4, PT, PT, R3.reuse, 0x40, RZ ;  /* 0x0000004003047810 */ /* 0x040fe40007ffe0ff */
[----:B------:R-:W-:Y:S02]  /*05e0*/  ISETP.GT.AND P1, PT, R3, 0x1f, PT ;  /* 0x0000001f0300780c */ /* 0x000fe40003f24270 */
[----:B------:R-:W-:-:S04]  /*05f0*/  ISETP.GT.AND P0, PT, R4, 0x5f, PT ;  /* 0x0000005f0400780c */ /* 0x000fc80003f04270 */
[----:B------:R-:W-:-:S13]  /*0600*/  ISETP.GT.OR P0, PT, R3, 0x3f, P0 ;  /* 0x0000003f0300780c */ /* 0x000fda0000704670 */
[----:B------:R-:W-:Y:S04]  /*0610*/  @!P0 LDS R4, [R2] ;  /* 0x0000000002048984 */ /* 0x000fe80000000800 */
[----:B------:R-:W0:Y:S02]  /*0620*/  @!P0 LDS R5, [R2+0x100] ;  /* 0x0001000002058984 */ /* 0x000e240000000800 */
[----:B0-----:R-:W-:-:S05]  /*0630*/  @!P0 IMAD.IADD R5, R4, 0x1, R5 ;  /* 0x0000000104058824 */ /* 0x001fca00078e0205 */
[----:B------:R-:W-:Y:S01]  /*0640*/  @!P0 STS [R2], R5 ;  /* 0x0000000502008388 */ /* 0x000fe20000000800 */
[----:B------:R-:W-:Y:S01]  /*0650*/  BAR.SYNC.DEFER_BLOCKING 0x0 ;  /* 0x0000000000007b1d */ /* 0x000fe20000010000 */
[----:B------:R-:W-:-:S05]  /*0660*/  ISETP.GT.AND P0, PT, R3, 0xf, PT ;  /* 0x0000000f0300780c */ /* 0x000fca0003f04270 */
[----:B------:R-:W-:Y:S04]  /*0670*/  @!P1 LDS R4, [R2] ;  /* 0x0000000002049984 */ /* 0x000fe80000000800 */
[----:B------:R-:W0:Y:S02]  /*0680*/  @!P1 LDS R7, [R2+0x80] ;  /* 0x0000800002079984 */ /* 0x000e240000000800 */
[----:B0-----:R-:W-:-:S05]  /*0690*/  @!P1 IMAD.IADD R7, R4, 0x1, R7 ;  /* 0x0000000104079824 */ /* 0x001fca00078e0207 */
[----:B------:R-:W-:Y:S01]  /*06a0*/  @!P1 STS [R2], R7 ;  /* 0x0000000702009388 */ /* 0x000fe20000000800 */
[----:B------:R-:W-:Y:S01]  /*06b0*/  BAR.SYNC.DEFER_BLOCKING 0x0 ;  /* 0x0000000000007b1d */ /* 0x000fe20000010000 */
[----:B------:R-:W-:-:S05]  /*06c0*/  ISETP.GT.AND P1, PT, R3, 0x7, PT ;  /* 0x000000070300780c */ /* 0x000fca0003f24270 */
[----:B------:R-:W-:Y:S04]  /*06d0*/  @!P0 LDS R4, [R2] ;  /* 0x0000000002048984 */ /* 0x000fe80000000800 */
[----:B--2---:R-:W0:Y:S02]  /*06e0*/  @!P0 LDS R9, [R2+0x40] ;  /* 0x0000400002098984 */ /* 0x004e240000000800 */
        /* <DEDUP_REMOVED lines=12> */
[----:B0-----:R-:W-:-:S05]  /*07b0*/  @!P0 IADD3 R7, PT, PT, R4, R7, RZ ;  /* 0x0000000704078210 */ /* 0x001fca0007ffe0ff */
[----:B------:R-:W-:Y:S01]  /*07c0*/  @!P0 STS [R2], R7 ;  /* 0x0000000702008388 */ /* 0x000fe20000000800 */
[----:B------:R-:W-:Y:S01]  /*07d0*/  BAR.SYNC.DEFER_BLOCKING 0x0 ;  /* 0x0000000000007b1d */ /* 0x000fe20000010000 */
[----:B------:R-:W-:-:S05]  /*07e0*/  ISETP.GT.AND P0, PT, R3, RZ, PT ;  /* 0x000000ff0300720c */ /* 0x000fca0003f04270 */
[----:B------:R-:W-:Y:S04]  /*07f0*/  @!P1 LDS R4, [R2] ;  /* 0x0000000002049984 */ /* 0x000fe80000000800 */
[----:B------:R-:W0:Y:S02]  /*0800*/  @!P1 LDS R9, [R2+0x8] ;  /* 0x0000080002099984 */ /* 0x000e240000000800 */
[----:B0-----:R-:W-:-:S05]  /*0810*/  @!P1 IMAD.IADD R9, R4, 0x1, R9 ;  /* 0x0000000104099824 */ /* 0x001fca00078e0209 */
[----:B------:R-:W-:Y:S01]  /*0820*/  @!P1 STS [R2], R9 ;  /* 0x0000000902009388 */ /* 0x000fe20000000800 */
[----:B------:R-:W-:Y:S01]  /*0830*/  BAR.SYNC.DEFER_BLOCKING 0x0 ;  /* 0x0000000000007b1d */ /* 0x000fe20000010000 */
[----:B------:R-:W-:-:S05]  /*0840*/  ISETP.NE.AND P1, PT, R3, RZ, PT ;  /* 0x000000ff0300720c */ /* 0x000fca0003f25270 */
[----:B------:R-:W-:Y:S04]  /*0850*/  @!P0 LDS R4, [R2] ;  /* 0x0000000002048984 */ /* 0x000fe80000000800 */
[----:B------:R-:W0:Y:S02]  /*0860*/  @!P0 LDS R5, [R2+0x4] ;  /* 0x0000040002058984 */ /* 0x000e240000000800 */
[----:B0-----:R-:W-:-:S05]  /*0870*/  @!P0 IMAD.IADD R5, R4, 0x1, R5 ;  /* 0x0000000104058824 */ /* 0x001fca00078e0205 */
[----:B------:R0:W-:Y:S01]  /*0880*/  @!P0 STS [R2], R5 ;  /* 0x0000000502008388 */ /* 0x0001e20000000800 */
[----:B------:R-:W-:Y:S06]  /*0890*/  BAR.SYNC.DEFER_BLOCKING 0x0 ;  /* 0x0000000000007b1d */ /* 0x000fec0000010000 */
[----:B------:R-:W-:Y:S05]  /*08a0*/  @P1 EXIT ;  /* 0x000000000000194d */ /* 0x000fea0003800000 */
[----:B------:R-:W2:Y:S01]  /*08b0*/  S2UR UR5, SR_CgaCtaId ;  /* 0x00000000000579c3 */ /* 0x000ea20000008800 */
[----:B------:R-:W-:-:S07]  /*08c0*/  UMOV UR4, 0x400 ;  /* 0x0000040000047882 */ /* 0x000fce0000000000 */
[----:B01----:R-:W0:Y:S01]  /*08d0*/  LDC.64 R2, c[0x0][0x3a0] ;  /* 0x0000e800ff027b82 */ /* 0x003e220000000a00 */
[----:B--2---:R-:W-:Y:S01]  /*08e0*/  ULEA UR4, UR5, UR4, 0x18 ;  /* 0x0000000405047291 */ /* 0x004fe2000f8ec0ff */
[----:B0-----:R-:W-:-:S08]  /*08f0*/  IMAD.WIDE R2, R0, 0x4, R2 ;  /* 0x0000000400027825 */ /* 0x001fd000078e0202 */
[----:B------:R-:W0:Y:S04]  /*0900*/  LDS R5, [UR4+0x3c00] ;  /* 0x003c0004ff057984 */ /* 0x000e280008000800 */
[----:B0-----:R-:W-:Y:S01]  /*0910*/  STG.E desc[UR6][R2.64], R5 ;  /* 0x0000000502007986 */ /* 0x001fe2000c101906 */
[----:B------:R-:W-:Y:S05]  /*0920*/  EXIT ;  /* 0x000000000000794d */ /* 0x000fea0003800000 */
.L_x_8:
[----:B------:R-:W-:-:S00]  /*0930*/  BRA `(.L_x_8) ;  /* 0xfffffffc00fc7947 */ /* 0x000fc0000383ffff */
[----:B------:R-:W-:-:S00]  /*0940*/  NOP ;  /* 0x0000000000007918 */ /* 0x000fc00000000000 */
        /* <DEDUP_REMOVED lines=11> */
.L_x_9:


//--------------------- .nv.shared._Z24solve_nqueen_cuda_kerneliiPjS_S_S_i --------------------------
	.section	.nv.shared._Z24solve_nqueen_cuda_kerneliiPjS_S_S_i,"aw",@nobits
	.sectionflags	@""
	.align	4
.nv.shared._Z24solve_nqueen_cuda_kerneliiPjS_S_S_i:
	.zero		16768


//--------------------- .nv.shared.reserved.0     --------------------------
	.section	.nv.shared.reserved.0,"aw",@nobits
	.weak		__nv_reservedSMEM_offset_0_alias
	.size		__nv_reservedSMEM_offset_0_alias, 0, 64
	.other		__nv_reservedSMEM_offset_0_alias,@"STO_CUDA_RESERVED_SHARED STV_DEFAULT"
__nv_reservedSMEM_offset_0_alias:
	.zero		0
	.zero		64


//--------------------- .nv.constant0._Z24solve_nqueen_cuda_kerneliiPjS_S_S_i --------------------------
	.section	.nv.constant0._Z24solve_nqueen_cuda_kerneliiPjS_S_S_i,"a",@progbits
	.sectionflags	@""
	.align	4
.nv.constant0._Z24solve_nqueen_cuda_kerneliiPjS_S_S_i:
	.zero		940


//--------------------- SYMBOLS --------------------------

	.type		.nv.reservedSmem.offset0,@object
	.size		.nv.reservedSmem.offset0,0x4
	.type		.nv.reservedSmem.cap,@object
	.size		.nv.reservedSmem.cap,0x4
